//
// Generated by NVIDIA NVVM Compiler
//
// Compiler Build ID: CL-36424714
// Cuda compilation tools, release 13.0, V13.0.88
// Based on NVVM 20.0.0
//

.version 9.0
.target sm_100
.address_size 64

	// .globl	_Z10hello_cudav
.extern .func  (.param .b32 func_retval0) vprintf
(
	.param .b64 vprintf_param_0,
	.param .b64 vprintf_param_1
)
;
.global .align 1 .b8 $str[12] = {72, 101, 108, 108, 111, 32, 67, 117, 100, 97, 10};
.global .align 1 .b8 $str$1[74] = {66, 108, 111, 99, 107, 32, 73, 110, 100, 101, 120, 32, 88, 58, 37, 100, 44, 32, 66, 108, 111, 99, 107, 32, 73, 110, 100, 101, 120, 32, 89, 58, 37, 100, 44, 32, 84, 104, 114, 101, 97, 100, 32, 73, 110, 100, 101, 120, 32, 88, 58, 37, 100, 44, 32, 84, 104, 114, 101, 97, 100, 32, 73, 110, 100, 101, 120, 32, 89, 58, 37, 100, 10};

.visible .entry _Z10hello_cudav()
{
	.local .align 16 .b8 	__local_depot0[16];
	.reg .b64 	%SP;
	.reg .b64 	%SPL;
	.reg .b32 	%r<9>;
	.reg .b64 	%rd<7>;

	mov.u64 	%SPL, __local_depot0;
	cvta.local.u64 	%SP, %SPL;
	add.u64 	%rd1, %SP, 0;
	add.u64 	%rd2, %SPL, 0;
	mov.u64 	%rd3, $str;
	cvta.global.u64 	%rd4, %rd3;
	{ // callseq 0, 0
	.param .b64 param0;
	st.param.b64 	[param0], %rd4;
	.param .b64 param1;
	st.param.b64 	[param1], 0;
	.param .b32 retval0;
	call.uni (retval0), 
	vprintf, 
	(
	param0, 
	param1
	);
	ld.param.b32 	%r1, [retval0];
	} // callseq 0
	mov.u32 	%r3, %ctaid.x;
	mov.u32 	%r4, %ctaid.y;
	mov.u32 	%r5, %tid.x;
	mov.u32 	%r6, %tid.y;
	st.local.v4.u32 	[%rd2], {%r3, %r4, %r5, %r6};
	mov.u64 	%rd5, $str$1;
	cvta.global.u64 	%rd6, %rd5;
	{ // callseq 1, 0
	.param .b64 param0;
	st.param.b64 	[param0], %rd6;
	.param .b64 param1;
	st.param.b64 	[param1], %rd1;
	.param .b32 retval0;
	call.uni (retval0), 
	vprintf, 
	(
	param0, 
	param1
	);
	ld.param.b32 	%r7, [retval0];
	} // callseq 1
	ret;

}


// ===== COMPILED SASS (sm_100) =====

	.target	sm_100

	.elftype	@"ET_EXEC"


//--------------------- .note.nv.tkinfo           --------------------------
	.section	.note.nv.tkinfo,"",@"SHT_NOTE"
	.sectionflags	@"SHF_NOTE_NV_TKINFO"
	.tkinfo
        /*0018*/ 	.word	0x00000002
        /*0030*/ 	.string	""
        /*0030*/ 	.string	"ptxas"
        /*0030*/ 	.string	"Cuda compilation tools, release 13.0, V13.0.88"
        /*0030*/ 	.string	"Build cuda_13.0.r13.0/compiler.36424714_0"
        /*0030*/ 	.string	"-arch sm_100 -m 64 "



//--------------------- .note.nv.cuinfo           --------------------------
	.section	.note.nv.cuinfo,"",@"SHT_NOTE"
	.sectionflags	@"SHF_NOTE_NV_CUINFO"
        /*0018*/ 	.short	0x0002
        /*001a*/ 	.short	0x0064
        /*001c*/ 	.short	0x0082
	.zero		2


//--------------------- .nv.info                  --------------------------
	.section	.nv.info,"",@"SHT_CUDA_INFO"
	.align	4


	//----- nvinfo : EIATTR_REGCOUNT
	.align		4
        /*0000*/ 	.byte	0x04, 0x2f
        /*0002*/ 	.short	(.L_3 - .L_2)
	.align		4
.L_2:
        /*0004*/ 	.word	index@(_Z10hello_cudav)
        /*0008*/ 	.word	0x00000018


	//----- nvinfo : EIATTR_FRAME_SIZE
	.align		4
.L_3:
        /*000c*/ 	.byte	0x04, 0x11
        /*000e*/ 	.short	(.L_5 - .L_4)
	.align		4
.L_4:
        /*0010*/ 	.word	index@(_Z10hello_cudav)
        /*0014*/ 	.word	0x00000010


	//----- nvinfo : EIATTR_MIN_STACK_SIZE
	.align		4
.L_5:
        /*0018*/ 	.byte	0x04, 0x12
        /*001a*/ 	.short	(.L_7 - .L_6)
	.align		4
.L_6:
        /*001c*/ 	.word	index@(_Z10hello_cudav)
        /*0020*/ 	.word	0x00000010
.L_7:


//--------------------- .nv.compat                --------------------------
	.section	.nv.compat,"",@"SHT_CUDA_COMPAT_INFO"
	.align	4
        /*0000*/ 	.byte	0x02, 0x09, 0x00, 0x00, 0x02, 0x02, 0x01, 0x00, 0x02, 0x05, 0x05, 0x00, 0x03, 0x07, 0x01, 0x01
        /*0010*/ 	.byte	0x02, 0x03, 0x00, 0x00, 0x02, 0x06, 0x01, 0x00, 0x04, 0x0b, 0x08, 0x00, 0x09, 0x00, 0x00, 0x00
        /*0020*/ 	.byte	0x00, 0x00, 0x00, 0x00


//--------------------- .nv.info._Z10hello_cudav  --------------------------
	.section	.nv.info._Z10hello_cudav,"",@"SHT_CUDA_INFO"
	.sectionflags	@""
	.align	4


	//----- nvinfo : EIATTR_CUDA_API_VERSION
	.align		4
        /*0000*/ 	.byte	0x04, 0x37
        /*0002*/ 	.short	(.L_9 - .L_8)
.L_8:
        /*0004*/ 	.word	0x00000082


	//----- nvinfo : EIATTR_SPARSE_MMA_MASK
	.align		4
.L_9:
        /*0008*/ 	.byte	0x03, 0x50
        /*000a*/ 	.short	0x0000


	//----- nvinfo : EIATTR_MAXREG_COUNT
	.align		4
        /*000c*/ 	.byte	0x03, 0x1b
        /*000e*/ 	.short	0x00ff


	//----- nvinfo : EIATTR_EXTERNS
	.align		4
        /*0010*/ 	.byte	0x04, 0x0f
        /*0012*/ 	.short	(.L_11 - .L_10)


	//   ....[0]....
	.align		4
.L_10:
        /*0014*/ 	.word	index@(vprintf)


	//----- nvinfo : EIATTR_MERCURY_ISA_VERSION
	.align		4
.L_11:
        /*0018*/ 	.byte	0x03, 0x5f
        /*001a*/ 	.short	0x0101


	//----- nvinfo : EIATTR_VRC_CTA_INIT_COUNT
	.align		4
        /*001c*/ 	.byte	0x02, 0x4a
	.zero		1
	.zero		1


	//----- nvinfo : EIATTR_SYSCALL_OFFSETS
	.align		4
        /*0020*/ 	.byte	0x04, 0x46
        /*0022*/ 	.short	(.L_13 - .L_12)


	//   ....[0]....
.L_12:
        /*0024*/ 	.word	0x000000d0


	//   ....[1]....
        /*0028*/ 	.word	0x000001a0


	//----- nvinfo : EIATTR_EXIT_INSTR_OFFSETS
	.align		4
.L_13:
        /*002c*/ 	.byte	0x04, 0x1c
        /*002e*/ 	.short	(.L_15 - .L_14)


	//   ....[0]....
.L_14:
        /*0030*/ 	.word	0x000001b0


	//----- nvinfo : EIATTR_SW_WAR
	.align		4
.L_15:
        /*0034*/ 	.byte	0x04, 0x36
        /*0036*/ 	.short	(.L_17 - .L_16)
.L_16:
        /*0038*/ 	.word	0x00000008
.L_17:


//--------------------- .nv.callgraph             --------------------------
	.section	.nv.callgraph,"",@"SHT_CUDA_CALLGRAPH"
	.align	4
	.sectionentsize	8
	.align		4
        /*0000*/ 	.word	0x00000000
	.align		4
        /*0004*/ 	.word	0xffffffff
	.align		4
        /*0008*/ 	.word	index@(_Z10hello_cudav)
	.align		4
        /*000c*/ 	.word	index@(vprintf)
	.align		4
        /*0010*/ 	.word	0x00000000
	.align		4
        /*0014*/ 	.word	0xfffffffe
	.align		4
        /*0018*/ 	.word	0x00000000
	.align		4
        /*001c*/ 	.word	0xfffffffd
	.align		4
        /*0020*/ 	.word	0x00000000
	.align		4
        /*0024*/ 	.word	0xfffffffc


//--------------------- .nv.constant4             --------------------------
	.section	.nv.constant4,"a",@progbits
	.align	8
	.align		8
.nv.constant4:
        /*0000*/ 	.dword	vprintf
	.align		8
        /*0008*/ 	.dword	$str
	.align		8
        /*0010*/ 	.dword	$str$1


//--------------------- .text._Z10hello_cudav     --------------------------
	.section	.text._Z10hello_cudav,"ax",@progbits
	.align	128
        .global         _Z10hello_cudav
        .type           _Z10hello_cudav,@function
        .size           _Z10hello_cudav,(.L_x_3 - _Z10hello_cudav)
        .other          _Z10hello_cudav,@"STO_CUDA_ENTRY STV_DEFAULT"
_Z10hello_cudav:
.text._Z10hello_cudav:
[----:B------:R-:W0:Y:S01]  /*0000*/  LDC R1, c[0x0][0x37c] ;  /* 0x0000df00ff017b82 */ /* 0x000e220000000800 */
[----:B------:R-:W-:Y:S01]  /*0010*/  MOV R2, 0x0 ;  /* 0x0000000000027802 */ /* 0x000fe20000000f00 */
[----:B------:R-:W1:Y:S01]  /*0020*/  LDCU UR4, c[0x0][0x2f8] ;  /* 0x00005f00ff0477ac */ /* 0x000e620008000800 */
[----:B0-----:R-:W-:Y:S01]  /*0030*/  VIADD R1, R1, 0xfffffff0 ;  /* 0xfffffff001017836 */ /* 0x001fe20000000000 */
[----:B------:R-:W-:-:S04]  /*0040*/  CS2R R6, SRZ ;  /* 0x0000000000067805 */ /* 0x000fc8000001ff00 */
[----:B------:R0:W2:Y:S01]  /*0050*/  LDC.64 R8, c[0x4][R2] ;  /* 0x0100000002087b82 */ /* 0x0000a20000000a00 */
[----:B------:R-:W3:Y:S01]  /*0060*/  LDCU.64 UR6, c[0x4][0x8] ;  /* 0x01000100ff0677ac */ /* 0x000ee20008000a00 */
[----:B------:R-:W4:Y:S01]  /*0070*/  LDCU UR5, c[0x0][0x2fc] ;  /* 0x00005f80ff0577ac */ /* 0x000f220008000800 */
[----:B-1----:R-:W-:Y:S01]  /*0080*/  IADD3 R16, P0, PT, R1, UR4, RZ ;  /* 0x0000000401107c10 */ /* 0x002fe2000ff1e0ff */
[----:B---3--:R-:W-:Y:S01]  /*0090*/  IMAD.U32 R4, RZ, RZ, UR6 ;  /* 0x00000006ff047e24 */ /* 0x008fe2000f8e00ff */
[----:B------:R-:W-:-:S03]  /*00a0*/  MOV R5, UR7 ;  /* 0x0000000700057c02 */ /* 0x000fc60008000f00 */
[----:B0---4-:R-:W-:-:S08]  /*00b0*/  IMAD.X R17, RZ, RZ, UR5, P0 ;  /* 0x00000005ff117e24 */ /* 0x011fd000080e06ff */
[----:B------:R-:W-:-:S07]  /*00c0*/  LEPC R20, `(.L_x_0) ;  /* 0x000000001014794e */ /* 0x000fce0000000000 */
[----:B--2---:R-:W-:Y:S05]  /*00d0*/  CALL.ABS.NOINC R8 ;  /* 0x0000000008007343 */ /* 0x004fea0003c00000 */
.L_x_0:
[----:B------:R-:W0:Y:S01]  /*00e0*/  S2R R8, SR_CTAID.X ;  /* 0x0000000000087919 */ /* 0x000e220000002500 */
[----:B------:R-:W1:Y:S01]  /*00f0*/  LDC.64 R2, c[0x4][R2] ;  /* 0x0100000002027b82 */ /* 0x000e620000000a00 */
[----:B------:R-:W2:Y:S01]  /*0100*/  LDCU.64 UR4, c[0x4][0x10] ;  /* 0x01000200ff0477ac */ /* 0x000ea20008000a00 */
[----:B------:R-:W-:Y:S01]  /*0110*/  IMAD.MOV.U32 R6, RZ, RZ, R16 ;  /* 0x000000ffff067224 */ /* 0x000fe200078e0010 */
[----:B------:R-:W0:Y:S01]  /*0120*/  S2R R9, SR_CTAID.Y ;  /* 0x0000000000097919 */ /* 0x000e220000002600 */
[----:B------:R-:W-:Y:S01]  /*0130*/  MOV R7, R17 ;  /* 0x0000001100077202 */ /* 0x000fe20000000f00 */
[----:B------:R-:W0:Y:S01]  /*0140*/  S2R R10, SR_TID.X ;  /* 0x00000000000a7919 */ /* 0x000e220000002100 */
[----:B------:R-:W0:Y:S01]  /*0150*/  S2R R11, SR_TID.Y ;  /* 0x00000000000b7919 */ /* 0x000e220000002200 */
[----:B--2---:R-:W-:Y:S01]  /*0160*/  IMAD.U32 R4, RZ, RZ, UR4 ;  /* 0x00000004ff047e24 */ /* 0x004fe2000f8e00ff */
[----:B------:R-:W-:Y:S01]  /*0170*/  MOV R5, UR5 ;  /* 0x0000000500057c02 */ /* 0x000fe20008000f00 */
[----:B0-----:R0:W-:Y:S06]  /*0180*/  STL.128 [R1], R8 ;  /* 0x0000000801007387 */ /* 0x0011ec0000100c00 */
[----:B------:R-:W-:-:S07]  /*0190*/  LEPC R20, `(.L_x_1) ;  /* 0x000000001014794e */ /* 0x000fce0000000000 */
[----:B01----:R-:W-:Y:S05]  /*01a0*/  CALL.ABS.NOINC R2 ;  /* 0x0000000002007343 */ /* 0x003fea0003c00000 */
.L_x_1:
[----:B------:R-:W-:Y:S05]  /*01b0*/  EXIT ;  /* 0x000000000000794d */ /* 0x000fea0003800000 */
.L_x_2:
[----:B------:R-:W-:-:S00]  /*01c0*/  BRA `(.L_x_2) ;  /* 0xfffffffc00fc7947 */ /* 0x000fc0000383ffff */
[----:B------:R-:W-:-:S00]  /*01d0*/  NOP ;  /* 0x0000000000007918 */ /* 0x000fc00000000000 */
        /* <DEDUP_REMOVED lines=10> */
.L_x_3:


//--------------------- .nv.global.init           --------------------------
	.section	.nv.global.init,"aw",@progbits
.nv.global.init:
	.type		$str,@object
	.size		$str,($str$1 - $str)
$str:
        /*0000*/ 	.byte	0x48, 0x65, 0x6c, 0x6c, 0x6f, 0x20, 0x43, 0x75, 0x64, 0x61, 0x0a, 0x00
	.type		$str$1,@object
	.size		$str$1,(.L_1 - $str$1)
$str$1:
        /*000c*/ 	.byte	0x42, 0x6c, 0x6f, 0x63, 0x6b, 0x20, 0x49, 0x6e, 0x64, 0x65, 0x78, 0x20, 0x58, 0x3a, 0x25, 0x64
        /*001c*/ 	.byte	0x2c, 0x20, 0x42, 0x6c, 0x6f, 0x63, 0x6b, 0x20, 0x49, 0x6e, 0x64, 0x65, 0x78, 0x20, 0x59, 0x3a
        /*002c*/ 	.byte	0x25, 0x64, 0x2c, 0x20, 0x54, 0x68, 0x72, 0x65, 0x61, 0x64, 0x20, 0x49, 0x6e, 0x64, 0x65, 0x78
        /*003c*/ 	.byte	0x20, 0x58, 0x3a, 0x25, 0x64, 0x2c, 0x20, 0x54, 0x68, 0x72, 0x65, 0x61, 0x64, 0x20, 0x49, 0x6e
        /*004c*/ 	.byte	0x64, 0x65, 0x78, 0x20, 0x59, 0x3a, 0x25, 0x64, 0x0a, 0x00
.L_1:


//--------------------- .nv.shared.reserved.0     --------------------------
	.section	.nv.shared.reserved.0,"aw",@nobits
	.weak		__nv_reservedSMEM_offset_0_alias
	.size		__nv_reservedSMEM_offset_0_alias, 0, 64
	.other		__nv_reservedSMEM_offset_0_alias,@"STO_CUDA_RESERVED_SHARED STV_DEFAULT"
__nv_reservedSMEM_offset_0_alias:
	.zero		0
	.zero		64


//--------------------- .nv.constant0._Z10hello_cudav --------------------------
	.section	.nv.constant0._Z10hello_cudav,"a",@progbits
	.sectionflags	@""
	.align	4
.nv.constant0._Z10hello_cudav:
	.zero		896


//--------------------- SYMBOLS --------------------------

	.type		.nv.reservedSmem.offset0,@object
	.size		.nv.reservedSmem.offset0,0x4
	.type		vprintf,@function
